//
// Generated by NVIDIA NVVM Compiler
//
// Compiler Build ID: CL-36424714
// Cuda compilation tools, release 13.0, V13.0.88
// Based on NVVM 20.0.0
//

.version 9.0
.target sm_100
.address_size 64

	// .globl	_Z14find_substringPcS_Piiii
.extern .func  (.param .b32 func_retval0) vprintf
(
	.param .b64 vprintf_param_0,
	.param .b64 vprintf_param_1
)
;
.global .align 1 .b8 $str[62] = {84, 104, 114, 101, 97, 100, 32, 37, 100, 58, 32, 115, 116, 97, 114, 116, 95, 105, 110, 100, 101, 120, 32, 61, 32, 37, 100, 44, 32, 101, 110, 100, 95, 105, 110, 100, 101, 120, 32, 61, 32, 37, 100, 44, 32, 115, 116, 114, 105, 110, 103, 95, 108, 101, 110, 32, 61, 32, 37, 100, 10};

.visible .entry _Z14find_substringPcS_Piiii(
	.param .u64 .ptr .align 1 _Z14find_substringPcS_Piiii_param_0,
	.param .u64 .ptr .align 1 _Z14find_substringPcS_Piiii_param_1,
	.param .u64 .ptr .align 1 _Z14find_substringPcS_Piiii_param_2,
	.param .u32 _Z14find_substringPcS_Piiii_param_3,
	.param .u32 _Z14find_substringPcS_Piiii_param_4,
	.param .u32 _Z14find_substringPcS_Piiii_param_5
)
{
	.local .align 16 .b8 	__local_depot0[16];
	.reg .b64 	%SP;
	.reg .b64 	%SPL;
	.reg .pred 	%p<9>;
	.reg .b16 	%rs<8>;
	.reg .b32 	%r<28>;
	.reg .b64 	%rd<20>;

	mov.u64 	%SPL, __local_depot0;
	cvta.local.u64 	%SP, %SPL;
	ld.param.u64 	%rd5, [_Z14find_substringPcS_Piiii_param_0];
	ld.param.u64 	%rd6, [_Z14find_substringPcS_Piiii_param_1];
	ld.param.u64 	%rd4, [_Z14find_substringPcS_Piiii_param_2];
	ld.param.u32 	%r13, [_Z14find_substringPcS_Piiii_param_3];
	ld.param.u32 	%r11, [_Z14find_substringPcS_Piiii_param_4];
	ld.param.u32 	%r14, [_Z14find_substringPcS_Piiii_param_5];
	cvta.to.global.u64 	%rd1, %rd6;
	cvta.to.global.u64 	%rd2, %rd5;
	add.u64 	%rd7, %SP, 0;
	add.u64 	%rd8, %SPL, 0;
	mov.u32 	%r15, %ctaid.x;
	mov.u32 	%r16, %ntid.x;
	mov.u32 	%r17, %tid.x;
	mad.lo.s32 	%r1, %r15, %r16, %r17;
	mul.lo.s32 	%r24, %r14, %r1;
	add.s32 	%r18, %r24, %r14;
	st.local.v4.u32 	[%rd8], {%r1, %r24, %r18, %r13};
	mov.u64 	%rd9, $str;
	cvta.global.u64 	%rd10, %rd9;
	{ // callseq 0, 0
	.param .b64 param0;
	st.param.b64 	[param0], %rd10;
	.param .b64 param1;
	st.param.b64 	[param1], %rd7;
	.param .b32 retval0;
	call.uni (retval0), 
	vprintf, 
	(
	param0, 
	param1
	);
	ld.param.b32 	%r19, [retval0];
	} // callseq 0
	min.s32 	%r3, %r18, %r13;
	setp.ge.s32 	%p1, %r24, %r3;
	mov.b32 	%r12, -1;
	mov.u32 	%r27, %r12;
	@%p1 bra 	$L__BB0_9;
	ld.global.u8 	%rs1, [%rd1];
	setp.gt.s32 	%p2, %r11, 1;
	@%p2 bra 	$L__BB0_2;
	bra.uni 	$L__BB0_7;
$L__BB0_2:
	mov.u32 	%r27, %r24;
	cvt.s64.s32 	%rd13, %r27;
	add.s64 	%rd3, %rd2, %rd13;
	ld.global.u8 	%rs4, [%rd3];
	setp.ne.s16 	%p5, %rs4, %rs1;
	@%p5 bra 	$L__BB0_5;
	mov.b32 	%r25, 1;
$L__BB0_4:
	cvt.u64.u32 	%rd14, %r25;
	add.s64 	%rd15, %rd3, %rd14;
	ld.global.u8 	%rs6, [%rd15];
	add.s64 	%rd16, %rd1, %rd14;
	ld.global.u8 	%rs7, [%rd16];
	setp.eq.s16 	%p6, %rs6, %rs7;
	@%p6 bra 	$L__BB0_6;
$L__BB0_5:
	add.s32 	%r24, %r27, 1;
	setp.eq.s32 	%p7, %r24, %r3;
	mov.u32 	%r27, %r12;
	@%p7 bra 	$L__BB0_9;
	bra.uni 	$L__BB0_2;
$L__BB0_6:
	add.s32 	%r25, %r25, 1;
	setp.eq.s32 	%p8, %r25, %r11;
	@%p8 bra 	$L__BB0_9;
	bra.uni 	$L__BB0_4;
$L__BB0_7:
	cvt.s64.s32 	%rd11, %r24;
	add.s64 	%rd12, %rd2, %rd11;
	ld.global.u8 	%rs2, [%rd12];
	setp.eq.s16 	%p3, %rs2, %rs1;
	mov.u32 	%r27, %r24;
	@%p3 bra 	$L__BB0_9;
	add.s32 	%r24, %r24, 1;
	setp.ne.s32 	%p4, %r24, %r3;
	mov.u32 	%r27, %r12;
	@%p4 bra 	$L__BB0_7;
$L__BB0_9:
	cvta.to.global.u64 	%rd17, %rd4;
	mul.wide.s32 	%rd18, %r1, 4;
	add.s64 	%rd19, %rd17, %rd18;
	st.global.u32 	[%rd19], %r27;
	ret;

}


// ===== COMPILED SASS (sm_100) =====

	.target	sm_100

	.elftype	@"ET_EXEC"


//--------------------- .note.nv.tkinfo           --------------------------
	.section	.note.nv.tkinfo,"",@"SHT_NOTE"
	.sectionflags	@"SHF_NOTE_NV_TKINFO"
	.tkinfo
        /*0018*/ 	.word	0x00000002
        /*0030*/ 	.string	""
        /*0030*/ 	.string	"ptxas"
        /*0030*/ 	.string	"Cuda compilation tools, release 13.0, V13.0.88"
        /*0030*/ 	.string	"Build cuda_13.0.r13.0/compiler.36424714_0"
        /*0030*/ 	.string	"-arch sm_100 -m 64 "



//--------------------- .note.nv.cuinfo           --------------------------
	.section	.note.nv.cuinfo,"",@"SHT_NOTE"
	.sectionflags	@"SHF_NOTE_NV_CUINFO"
        /*0018*/ 	.short	0x0002
        /*001a*/ 	.short	0x0064
        /*001c*/ 	.short	0x0082
	.zero		2


//--------------------- .nv.info                  --------------------------
	.section	.nv.info,"",@"SHT_CUDA_INFO"
	.align	4


	//----- nvinfo : EIATTR_REGCOUNT
	.align		4
        /*0000*/ 	.byte	0x04, 0x2f
        /*0002*/ 	.short	(.L_2 - .L_1)
	.align		4
.L_1:
        /*0004*/ 	.word	index@(_Z14find_substringPcS_Piiii)
        /*0008*/ 	.word	0x00000018


	//----- nvinfo : EIATTR_FRAME_SIZE
	.align		4
.L_2:
        /*000c*/ 	.byte	0x04, 0x11
        /*000e*/ 	.short	(.L_4 - .L_3)
	.align		4
.L_3:
        /*0010*/ 	.word	index@(_Z14find_substringPcS_Piiii)
        /*0014*/ 	.word	0x00000010


	//----- nvinfo : EIATTR_MIN_STACK_SIZE
	.align		4
.L_4:
        /*0018*/ 	.byte	0x04, 0x12
        /*001a*/ 	.short	(.L_6 - .L_5)
	.align		4
.L_5:
        /*001c*/ 	.word	index@(_Z14find_substringPcS_Piiii)
        /*0020*/ 	.word	0x00000010
.L_6:


//--------------------- .nv.compat                --------------------------
	.section	.nv.compat,"",@"SHT_CUDA_COMPAT_INFO"
	.align	4
        /*0000*/ 	.byte	0x02, 0x09, 0x00, 0x00, 0x02, 0x02, 0x01, 0x00, 0x02, 0x05, 0x05, 0x00, 0x03, 0x07, 0x01, 0x01
        /*0010*/ 	.byte	0x02, 0x03, 0x00, 0x00, 0x02, 0x06, 0x01, 0x00, 0x04, 0x0b, 0x08, 0x00, 0x09, 0x00, 0x00, 0x00
        /*0020*/ 	.byte	0x00, 0x00, 0x00, 0x00


//--------------------- .nv.info._Z14find_substringPcS_Piiii --------------------------
	.section	.nv.info._Z14find_substringPcS_Piiii,"",@"SHT_CUDA_INFO"
	.sectionflags	@""
	.align	4


	//----- nvinfo : EIATTR_CUDA_API_VERSION
	.align		4
        /*0000*/ 	.byte	0x04, 0x37
        /*0002*/ 	.short	(.L_8 - .L_7)
.L_7:
        /*0004*/ 	.word	0x00000082


	//----- nvinfo : EIATTR_KPARAM_INFO
	.align		4
.L_8:
        /*0008*/ 	.byte	0x04, 0x17
        /*000a*/ 	.short	(.L_10 - .L_9)
.L_9:
        /*000c*/ 	.word	0x00000000
        /*0010*/ 	.short	0x0005
        /*0012*/ 	.short	0x0020
        /*0014*/ 	.byte	0x00, 0xf0, 0x11, 0x00


	//----- nvinfo : EIATTR_KPARAM_INFO
	.align		4
.L_10:
        /*0018*/ 	.byte	0x04, 0x17
        /*001a*/ 	.short	(.L_12 - .L_11)
.L_11:
        /*001c*/ 	.word	0x00000000
        /*0020*/ 	.short	0x0004
        /*0022*/ 	.short	0x001c
        /*0024*/ 	.byte	0x00, 0xf0, 0x11, 0x00


	//----- nvinfo : EIATTR_KPARAM_INFO
	.align		4
.L_12:
        /*0028*/ 	.byte	0x04, 0x17
        /*002a*/ 	.short	(.L_14 - .L_13)
.L_13:
        /*002c*/ 	.word	0x00000000
        /*0030*/ 	.short	0x0003
        /*0032*/ 	.short	0x0018
        /*0034*/ 	.byte	0x00, 0xf0, 0x11, 0x00


	//----- nvinfo : EIATTR_KPARAM_INFO
	.align		4
.L_14:
        /*0038*/ 	.byte	0x04, 0x17
        /*003a*/ 	.short	(.L_16 - .L_15)
.L_15:
        /*003c*/ 	.word	0x00000000
        /*0040*/ 	.short	0x0002
        /*0042*/ 	.short	0x0010
        /*0044*/ 	.byte	0x00, 0xf5, 0x21, 0x00


	//----- nvinfo : EIATTR_KPARAM_INFO
	.align		4
.L_16:
        /*0048*/ 	.byte	0x04, 0x17
        /*004a*/ 	.short	(.L_18 - .L_17)
.L_17:
        /*004c*/ 	.word	0x00000000
        /*0050*/ 	.short	0x0001
        /*0052*/ 	.short	0x0008
        /*0054*/ 	.byte	0x00, 0xf5, 0x21, 0x00


	//----- nvinfo : EIATTR_KPARAM_INFO
	.align		4
.L_18:
        /*0058*/ 	.byte	0x04, 0x17
        /*005a*/ 	.short	(.L_20 - .L_19)
.L_19:
        /*005c*/ 	.word	0x00000000
        /*0060*/ 	.short	0x0000
        /*0062*/ 	.short	0x0000
        /*0064*/ 	.byte	0x00, 0xf5, 0x21, 0x00


	//----- nvinfo : EIATTR_SPARSE_MMA_MASK
	.align		4
.L_20:
        /*0068*/ 	.byte	0x03, 0x50
        /*006a*/ 	.short	0x0000


	//----- nvinfo : EIATTR_MAXREG_COUNT
	.align		4
        /*006c*/ 	.byte	0x03, 0x1b
        /*006e*/ 	.short	0x00ff


	//----- nvinfo : EIATTR_EXTERNS
	.align		4
        /*0070*/ 	.byte	0x04, 0x0f
        /*0072*/ 	.short	(.L_22 - .L_21)


	//   ....[0]....
	.align		4
.L_21:
        /*0074*/ 	.word	index@(vprintf)


	//----- nvinfo : EIATTR_MERCURY_ISA_VERSION
	.align		4
.L_22:
        /*0078*/ 	.byte	0x03, 0x5f
        /*007a*/ 	.short	0x0101


	//----- nvinfo : EIATTR_VRC_CTA_INIT_COUNT
	.align		4
        /*007c*/ 	.byte	0x02, 0x4a
	.zero		1
	.zero		1


	//----- nvinfo : EIATTR_SYSCALL_OFFSETS
	.align		4
        /*0080*/ 	.byte	0x04, 0x46
        /*0082*/ 	.short	(.L_24 - .L_23)


	//   ....[0]....
.L_23:
        /*0084*/ 	.word	0x00000160


	//----- nvinfo : EIATTR_EXIT_INSTR_OFFSETS
	.align		4
.L_24:
        /*0088*/ 	.byte	0x04, 0x1c
        /*008a*/ 	.short	(.L_26 - .L_25)


	//   ....[0]....
.L_25:
        /*008c*/ 	.word	0x00000630


	//----- nvinfo : EIATTR_CRS_STACK_SIZE
	.align		4
.L_26:
        /*0090*/ 	.byte	0x04, 0x1e
        /*0092*/ 	.short	(.L_28 - .L_27)
.L_27:
        /*0094*/ 	.word	0x00000000


	//----- nvinfo : EIATTR_CBANK_PARAM_SIZE
	.align		4
.L_28:
        /*0098*/ 	.byte	0x03, 0x19
        /*009a*/ 	.short	0x0024


	//----- nvinfo : EIATTR_PARAM_CBANK
	.align		4
        /*009c*/ 	.byte	0x04, 0x0a
        /*009e*/ 	.short	(.L_30 - .L_29)
	.align		4
.L_29:
        /*00a0*/ 	.word	index@(.nv.constant0._Z14find_substringPcS_Piiii)
        /*00a4*/ 	.short	0x0380
        /*00a6*/ 	.short	0x0024


	//----- nvinfo : EIATTR_SW_WAR
	.align		4
.L_30:
        /*00a8*/ 	.byte	0x04, 0x36
        /*00aa*/ 	.short	(.L_32 - .L_31)
.L_31:
        /*00ac*/ 	.word	0x00000008
.L_32:


//--------------------- .nv.callgraph             --------------------------
	.section	.nv.callgraph,"",@"SHT_CUDA_CALLGRAPH"
	.align	4
	.sectionentsize	8
	.align		4
        /*0000*/ 	.word	0x00000000
	.align		4
        /*0004*/ 	.word	0xffffffff
	.align		4
        /*0008*/ 	.word	index@(_Z14find_substringPcS_Piiii)
	.align		4
        /*000c*/ 	.word	index@(vprintf)
	.align		4
        /*0010*/ 	.word	0x00000000
	.align		4
        /*0014*/ 	.word	0xfffffffe
	.align		4
        /*0018*/ 	.word	0x00000000
	.align		4
        /*001c*/ 	.word	0xfffffffd
	.align		4
        /*0020*/ 	.word	0x00000000
	.align		4
        /*0024*/ 	.word	0xfffffffc


//--------------------- .nv.constant4             --------------------------
	.section	.nv.constant4,"a",@progbits
	.align	8
	.align		8
.nv.constant4:
        /*0000*/ 	.dword	vprintf
	.align		8
        /*0008*/ 	.dword	$str


//--------------------- .text._Z14find_substringPcS_Piiii --------------------------
	.section	.text._Z14find_substringPcS_Piiii,"ax",@progbits
	.align	128
        .global         _Z14find_substringPcS_Piiii
        .type           _Z14find_substringPcS_Piiii,@function
        .size           _Z14find_substringPcS_Piiii,(.L_x_9 - _Z14find_substringPcS_Piiii)
        .other          _Z14find_substringPcS_Piiii,@"STO_CUDA_ENTRY STV_DEFAULT"
_Z14find_substringPcS_Piiii:
.text._Z14find_substringPcS_Piiii:
[----:B------:R-:W0:Y:S01]  /*0000*/  LDC R1, c[0x0][0x37c] ;  /* 0x0000df00ff017b82 */ /* 0x000e220000000800 */
[----:B------:R-:W1:Y:S01]  /*0010*/  S2R R3, SR_TID.X ;  /* 0x0000000000037919 */ /* 0x000e620000002100 */
[----:B------:R-:W2:Y:S06]  /*0020*/  LDCU UR5, c[0x0][0x2fc] ;  /* 0x00005f80ff0577ac */ /* 0x000eac0008000800 */
[----:B------:R-:W1:Y:S01]  /*0030*/  S2UR UR4, SR_CTAID.X ;  /* 0x00000000000479c3 */ /* 0x000e620000002500 */
[----:B0-----:R-:W-:Y:S01]  /*0040*/  VIADD R1, R1, 0xfffffff0 ;  /* 0xfffffff001017836 */ /* 0x001fe20000000000 */
[----:B------:R-:W-:Y:S01]  /*0050*/  MOV R0, 0x0 ;  /* 0x0000000000007802 */ /* 0x000fe20000000f00 */
[----:B------:R-:W0:Y:S01]  /*0060*/  LDCU UR6, c[0x0][0x3a0] ;  /* 0x00007400ff0677ac */ /* 0x000e220008000800 */
[----:B------:R-:W3:Y:S04]  /*0070*/  LDCU.64 UR36, c[0x0][0x380] ;  /* 0x00007000ff2477ac */ /* 0x000ee80008000a00 */
[----:B------:R-:W1:Y:S08]  /*0080*/  LDC R16, c[0x0][0x360] ;  /* 0x0000d800ff107b82 */ /* 0x000e700000000800 */
[----:B------:R-:W4:Y:S01]  /*0090*/  LDC R19, c[0x0][0x398] ;  /* 0x0000e600ff137b82 */ /* 0x000f220000000800 */
[----:B-1----:R-:W-:Y:S01]  /*00a0*/  IMAD R16, R16, UR4, R3 ;  /* 0x0000000410107c24 */ /* 0x002fe2000f8e0203 */
[----:B------:R-:W1:Y:S06]  /*00b0*/  LDCU UR4, c[0x0][0x2f8] ;  /* 0x00005f00ff0477ac */ /* 0x000e6c0008000800 */
[----:B------:R1:W3:Y:S01]  /*00c0*/  LDC.64 R2, c[0x4][R0] ;  /* 0x0100000000027b82 */ /* 0x0002e20000000a00 */
[----:B0-----:R-:W-:-:S04]  /*00d0*/  IMAD R17, R16, UR6, RZ ;  /* 0x0000000610117c24 */ /* 0x001fc8000f8e02ff */
[----:B------:R-:W-:Y:S01]  /*00e0*/  VIADD R18, R17, UR6 ;  /* 0x0000000611127c36 */ /* 0x000fe20008000000 */
[----:B------:R-:W0:Y:S04]  /*00f0*/  LDCU.64 UR6, c[0x4][0x8] ;  /* 0x01000100ff0677ac */ /* 0x000e280008000a00 */
[----:B----4-:R4:W-:Y:S01]  /*0100*/  STL.128 [R1], R16 ;  /* 0x0000001001007387 */ /* 0x0109e20000100c00 */
[----:B-1----:R-:W-:-:S05]  /*0110*/  IADD3 R6, P0, PT, R1, UR4, RZ ;  /* 0x0000000401067c10 */ /* 0x002fca000ff1e0ff */
[----:B--2---:R-:W-:Y:S02]  /*0120*/  IMAD.X R7, RZ, RZ, UR5, P0 ;  /* 0x00000005ff077e24 */ /* 0x004fe400080e06ff */
[----:B0-----:R-:W-:Y:S02]  /*0130*/  IMAD.U32 R4, RZ, RZ, UR6 ;  /* 0x00000006ff047e24 */ /* 0x001fe4000f8e00ff */
[----:B----4-:R-:W-:-:S07]  /*0140*/  IMAD.U32 R5, RZ, RZ, UR7 ;  /* 0x00000007ff057e24 */ /* 0x010fce000f8e00ff */
[----:B------:R-:W-:-:S07]  /*0150*/  LEPC R20, `(.L_x_0) ;  /* 0x000000001014794e */ /* 0x000fce0000000000 */
[----:B---3--:R-:W-:Y:S05]  /*0160*/  CALL.ABS.NOINC R2 ;  /* 0x0000000002007343 */ /* 0x008fea0003c00000 */
.L_x_0:
[----:B------:R-:W0:Y:S01]  /*0170*/  LDCU UR4, c[0x0][0x398] ;  /* 0x00007300ff0477ac */ /* 0x000e220008000800 */
[----:B------:R-:W1:Y:S01]  /*0180*/  LDC.64 R10, c[0x0][0x358] ;  /* 0x0000d600ff0a7b82 */ /* 0x000e620000000a00 */
[----:B------:R-:W-:Y:S01]  /*0190*/  BSSY.RECONVERGENT B0, `(.L_x_1) ;  /* 0x0000044000007945 */ /* 0x000fe20003800200 */
[----:B------:R-:W-:Y:S01]  /*01a0*/  IMAD.MOV.U32 R9, RZ, RZ, -0x1 ;  /* 0xffffffffff097424 */ /* 0x000fe200078e00ff */
[----:B0-----:R-:W-:-:S04]  /*01b0*/  VIMNMX R18, PT, PT, R18, UR4, PT ;  /* 0x0000000412127c48 */ /* 0x001fc8000bfe0100 */
[----:B------:R-:W-:-:S13]  /*01c0*/  ISETP.GE.AND P0, PT, R17, R18, PT ;  /* 0x000000121100720c */ /* 0x000fda0003f06270 */
[----:B------:R-:W-:Y:S05]  /*01d0*/  @P0 BRA `(.L_x_2) ;  /* 0x0000000000fc0947 */ /* 0x000fea0003800000 */
[----:B------:R-:W0:Y:S01]  /*01e0*/  LDC.64 R2, c[0x0][0x388] ;  /* 0x0000e200ff027b82 */ /* 0x000e220000000a00 */
[----:B-1----:R-:W-:Y:S02]  /*01f0*/  R2UR UR4, R10 ;  /* 0x000000000a0472ca */ /* 0x002fe400000e0000 */
[----:B------:R-:W-:-:S13]  /*0200*/  R2UR UR5, R11 ;  /* 0x000000000b0572ca */ /* 0x000fda00000e0000 */
[----:B0-----:R0:W5:Y:S01]  /*0210*/  LDG.E.U8 R0, desc[UR4][R2.64] ;  /* 0x0000000402007981 */ /* 0x001162000c1e1100 */
[----:B------:R-:W1:Y:S02]  /*0220*/  LDCU UR4, c[0x0][0x39c] ;  /* 0x00007380ff0477ac */ /* 0x000e640008000800 */
[----:B-1----:R-:W-:-:S09]  /*0230*/  UISETP.GT.AND UP0, UPT, UR4, 0x1, UPT ;  /* 0x000000010400788c */ /* 0x002fd2000bf04270 */
[----:B0-----:R-:W-:Y:S05]  /*0240*/  BRA.U UP0, `(.L_x_3) ;  /* 0x0000000100347547 */ /* 0x001fea000b800000 */
.L_x_4:
[----:B------:R-:W-:Y:S02]  /*0250*/  R2UR UR4, R10 ;  /* 0x000000000a0472ca */ /* 0x000fe400000e0000 */
[----:B------:R-:W-:Y:S02]  /*0260*/  R2UR UR5, R11 ;  /* 0x000000000b0572ca */ /* 0x000fe400000e0000 */
[----:B------:R-:W-:-:S04]  /*0270*/  IADD3 R2, P0, PT, R17, UR36, RZ ;  /* 0x0000002411027c10 */ /* 0x000fc8000ff1e0ff */
[----:B------:R-:W-:-:S07]  /*0280*/  LEA.HI.X.SX32 R3, R17, UR37, 0x1, P0 ;  /* 0x0000002511037c11 */ /* 0x000fce00080f0eff */
[----:B------:R-:W2:Y:S01]  /*0290*/  LDG.E.U8 R3, desc[UR4][R2.64] ;  /* 0x0000000402037981 */ /* 0x000ea2000c1e1100 */
[----:B------:R-:W-:Y:S01]  /*02a0*/  IMAD.MOV.U32 R9, RZ, RZ, R17 ;  /* 0x000000ffff097224 */ /* 0x000fe200078e0011 */
[----:B--2--5:R-:W-:-:S13]  /*02b0*/  ISETP.NE.AND P0, PT, R3, R0, PT ;  /* 0x000000000300720c */ /* 0x024fda0003f05270 */
[----:B------:R-:W-:Y:S05]  /*02c0*/  @!P0 BRA `(.L_x_2) ;  /* 0x0000000000c08947 */ /* 0x000fea0003800000 */
[----:B------:R-:W-:-:S05]  /*02d0*/  VIADD R17, R17, 0x1 ;  /* 0x0000000111117836 */ /* 0x000fca0000000000 */
[----:B------:R-:W-:-:S13]  /*02e0*/  ISETP.NE.AND P0, PT, R17, R18, PT ;  /* 0x000000121100720c */ /* 0x000fda0003f05270 */
[----:B------:R-:W-:Y:S05]  /*02f0*/  @P0 BRA `(.L_x_4) ;  /* 0xfffffffc00d40947 */ /* 0x000fea000383ffff */
[----:B------:R-:W-:Y:S01]  /*0300*/  IMAD.MOV.U32 R9, RZ, RZ, -0x1 ;  /* 0xffffffffff097424 */ /* 0x000fe200078e00ff */
[----:B------:R-:W-:Y:S06]  /*0310*/  BRA `(.L_x_2) ;  /* 0x0000000000ac7947 */ /* 0x000fec0003800000 */
.L_x_3:
[----:B------:R-:W0:Y:S01]  /*0320*/  LDCU.64 UR4, c[0x0][0x380] ;  /* 0x00007000ff0477ac */ /* 0x000e220008000a00 */
[----:B------:R-:W-:Y:S02]  /*0330*/  R2UR UR6, R10 ;  /* 0x000000000a0672ca */ /* 0x000fe400000e0000 */
[----:B------:R-:W-:Y:S02]  /*0340*/  R2UR UR7, R11 ;  /* 0x000000000b0772ca */ /* 0x000fe400000e0000 */
[----:B0-----:R-:W-:-:S04]  /*0350*/  IADD3 R2, P0, PT, R17, UR4, RZ ;  /* 0x0000000411027c10 */ /* 0x001fc8000ff1e0ff */
[----:B------:R-:W-:-:S07]  /*0360*/  LEA.HI.X.SX32 R3, R17, UR5, 0x1, P0 ;  /* 0x0000000511037c11 */ /* 0x000fce00080f0eff */
[----:B------:R-:W2:Y:S01]  /*0370*/  LDG.E.U8 R5, desc[UR6][R2.64] ;  /* 0x0000000602057981 */ /* 0x000ea2000c1e1100 */
[----:B------:R-:W-:Y:S01]  /*0380*/  BSSY.RELIABLE B1, `(.L_x_5) ;  /* 0x0000020000017945 */ /* 0x000fe20003800100 */
[----:B------:R-:W-:Y:S01]  /*0390*/  IMAD.MOV.U32 R9, RZ, RZ, R17 ;  /* 0x000000ffff097224 */ /* 0x000fe200078e0011 */
[----:B--2--5:R-:W-:-:S13]  /*03a0*/  ISETP.NE.AND P0, PT, R5, R0, PT ;  /* 0x000000000500720c */ /* 0x024fda0003f05270 */
[----:B------:R-:W-:Y:S05]  /*03b0*/  @P0 BRA `(.L_x_6) ;  /* 0x0000000000700947 */ /* 0x000fea0003800000 */
[----:B------:R-:W0:Y:S01]  /*03c0*/  LDC.64 R4, c[0x0][0x388] ;  /* 0x0000e200ff047b82 */ /* 0x000e220000000a00 */
[C---:B------:R-:W-:Y:S02]  /*03d0*/  R2UR UR4, R10.reuse ;  /* 0x000000000a0472ca */ /* 0x040fe400000e0000 */
[C---:B------:R-:W-:Y:S02]  /*03e0*/  R2UR UR5, R11.reuse ;  /* 0x000000000b0572ca */ /* 0x040fe400000e0000 */
[----:B------:R-:W-:Y:S02]  /*03f0*/  R2UR UR6, R10 ;  /* 0x000000000a0672ca */ /* 0x000fe400000e0000 */
[----:B------:R-:W-:-:S09]  /*0400*/  R2UR UR7, R11 ;  /* 0x000000000b0772ca */ /* 0x000fd200000e0000 */
[----:B------:R-:W2:Y:S04]  /*0410*/  LDG.E.U8 R6, desc[UR4][R2.64+0x1] ;  /* 0x0000010402067981 */ /* 0x000ea8000c1e1100 */
[----:B0-----:R-:W2:Y:S02]  /*0420*/  LDG.E.U8 R5, desc[UR6][R4.64+0x1] ;  /* 0x0000010604057981 */ /* 0x001ea4000c1e1100 */
[----:B--2---:R-:W-:-:S13]  /*0430*/  ISETP.NE.AND P0, PT, R6, R5, PT ;  /* 0x000000050600720c */ /* 0x004fda0003f05270 */
[----:B------:R-:W-:Y:S05]  /*0440*/  @P0 BRA `(.L_x_6) ;  /* 0x00000000004c0947 */ /* 0x000fea0003800000 */
[----:B------:R-:W-:-:S07]  /*0450*/  IMAD.MOV.U32 R13, RZ, RZ, 0x1 ;  /* 0x00000001ff0d7424 */ /* 0x000fce00078e00ff */
.L_x_7:
[----:B------:R-:W0:Y:S01]  /*0460*/  LDCU UR4, c[0x0][0x39c] ;  /* 0x00007380ff0477ac */ /* 0x000e220008000800 */
[----:B------:R-:W-:-:S05]  /*0470*/  VIADD R13, R13, 0x1 ;  /* 0x000000010d0d7836 */ /* 0x000fca0000000000 */
[----:B0-----:R-:W-:-:S13]  /*0480*/  ISETP.NE.AND P0, PT, R13, UR4, PT ;  /* 0x000000040d007c0c */ /* 0x001fda000bf05270 */
[----:B------:R-:W-:Y:S05]  /*0490*/  @!P0 BREAK.RELIABLE B1 ;  /* 0x0000000000018942 */ /* 0x000fea0003800100 */
[----:B------:R-:W-:Y:S05]  /*04a0*/  @!P0 BRA `(.L_x_2) ;  /* 0x0000000000488947 */ /* 0x000fea0003800000 */
[----:B------:R-:W0:Y:S01]  /*04b0*/  LDCU.64 UR4, c[0x0][0x388] ;  /* 0x00007100ff0477ac */ /* 0x000e220008000a00 */
[C---:B------:R-:W-:Y:S02]  /*04c0*/  R2UR UR6, R10.reuse ;  /* 0x000000000a0672ca */ /* 0x040fe400000e0000 */
[C---:B------:R-:W-:Y:S02]  /*04d0*/  R2UR UR7, R11.reuse ;  /* 0x000000000b0772ca */ /* 0x040fe400000e0000 */
[----:B------:R-:W-:Y:S02]  /*04e0*/  R2UR UR8, R10 ;  /* 0x000000000a0872ca */ /* 0x000fe400000e0000 */
[----:B------:R-:W-:Y:S02]  /*04f0*/  R2UR UR9, R11 ;  /* 0x000000000b0972ca */ /* 0x000fe400000e0000 */
[----:B------:R-:W-:-:S05]  /*0500*/  IADD3 R4, P0, PT, R13, R2, RZ ;  /* 0x000000020d047210 */ /* 0x000fca0007f1e0ff */
[----:B------:R-:W-:Y:S01]  /*0510*/  IMAD.X R5, RZ, RZ, R3, P0 ;  /* 0x000000ffff057224 */ /* 0x000fe200000e0603 */
[----:B0-----:R-:W-:-:S04]  /*0520*/  IADD3 R6, P1, PT, R13, UR4, RZ ;  /* 0x000000040d067c10 */ /* 0x001fc8000ff3e0ff */
[----:B------:R-:W2:Y:S01]  /*0530*/  LDG.E.U8 R4, desc[UR6][R4.64] ;  /* 0x0000000604047981 */ /* 0x000ea2000c1e1100 */
[----:B------:R-:W-:-:S06]  /*0540*/  IMAD.X R7, RZ, RZ, UR5, P1 ;  /* 0x00000005ff077e24 */ /* 0x000fcc00088e06ff */
[----:B------:R-:W2:Y:S02]  /*0550*/  LDG.E.U8 R7, desc[UR8][R6.64] ;  /* 0x0000000806077981 */ /* 0x000ea4000c1e1100 */
[----:B--2---:R-:W-:-:S13]  /*0560*/  ISETP.NE.AND P0, PT, R4, R7, PT ;  /* 0x000000070400720c */ /* 0x004fda0003f05270 */
[----:B------:R-:W-:Y:S05]  /*0570*/  @!P0 BRA `(.L_x_7) ;  /* 0xfffffffc00b88947 */ /* 0x000fea000383ffff */
.L_x_6:
[----:B------:R-:W-:Y:S05]  /*0580*/  BSYNC.RELIABLE B1 ;  /* 0x0000000000017941 */ /* 0x000fea0003800100 */
.L_x_5:
[----:B------:R-:W-:-:S05]  /*0590*/  VIADD R17, R9, 0x1 ;  /* 0x0000000109117836 */ /* 0x000fca0000000000 */
[----:B------:R-:W-:-:S13]  /*05a0*/  ISETP.NE.AND P0, PT, R17, R18, PT ;  /* 0x000000121100720c */ /* 0x000fda0003f05270 */
[----:B------:R-:W-:Y:S05]  /*05b0*/  @P0 BRA `(.L_x_3) ;  /* 0xfffffffc00580947 */ /* 0x000fea000383ffff */
[----:B------:R-:W-:-:S07]  /*05c0*/  IMAD.MOV.U32 R9, RZ, RZ, -0x1 ;  /* 0xffffffffff097424 */ /* 0x000fce00078e00ff */
.L_x_2:
[----:B------:R-:W-:Y:S05]  /*05d0*/  BSYNC.RECONVERGENT B0 ;  /* 0x0000000000007941 */ /* 0x000fea0003800200 */
.L_x_1:
[----:B------:R-:W0:Y:S01]  /*05e0*/  LDC.64 R2, c[0x0][0x390] ;  /* 0x0000e400ff027b82 */ /* 0x000e220000000a00 */
[----:B-1----:R-:W-:Y:S02]  /*05f0*/  R2UR UR4, R10 ;  /* 0x000000000a0472ca */ /* 0x002fe400000e0000 */
[----:B------:R-:W-:Y:S01]  /*0600*/  R2UR UR5, R11 ;  /* 0x000000000b0572ca */ /* 0x000fe200000e0000 */
[----:B0-----:R-:W-:-:S12]  /*0610*/  IMAD.WIDE R16, R16, 0x4, R2 ;  /* 0x0000000410107825 */ /* 0x001fd800078e0202 */
[----:B------:R-:W-:Y:S01]  /*0620*/  STG.E desc[UR4][R16.64], R9 ;  /* 0x0000000910007986 */ /* 0x000fe2000c101904 */
[----:B------:R-:W-:Y:S05]  /*0630*/  EXIT ;  /* 0x000000000000794d */ /* 0x000fea0003800000 */
.L_x_8:
[----:B------:R-:W-:-:S00]  /*0640*/  BRA `(.L_x_8) ;  /* 0xfffffffc00fc7947 */ /* 0x000fc0000383ffff */
[----:B------:R-:W-:-:S00]  /*0650*/  NOP ;  /* 0x0000000000007918 */ /* 0x000fc00000000000 */
        /* <DEDUP_REMOVED lines=10> */
.L_x_9:


//--------------------- .nv.global.init           --------------------------
	.section	.nv.global.init,"aw",@progbits
.nv.global.init:
	.type		$str,@object
	.size		$str,(.L_0 - $str)
$str:
        /*0000*/ 	.byte	0x54, 0x68, 0x72, 0x65, 0x61, 0x64, 0x20, 0x25, 0x64, 0x3a, 0x20, 0x73, 0x74, 0x61, 0x72, 0x74
        /*0010*/ 	.byte	0x5f, 0x69, 0x6e, 0x64, 0x65, 0x78, 0x20, 0x3d, 0x20, 0x25, 0x64, 0x2c, 0x20, 0x65, 0x6e, 0x64
        /*0020*/ 	.byte	0x5f, 0x69, 0x6e, 0x64, 0x65, 0x78, 0x20, 0x3d, 0x20, 0x25, 0x64, 0x2c, 0x20, 0x73, 0x74, 0x72
        /*0030*/ 	.byte	0x69, 0x6e, 0x67, 0x5f, 0x6c, 0x65, 0x6e, 0x20, 0x3d, 0x20, 0x25, 0x64, 0x0a, 0x00
.L_0:


//--------------------- .nv.shared.reserved.0     --------------------------
	.section	.nv.shared.reserved.0,"aw",@nobits
	.weak		__nv_reservedSMEM_offset_0_alias
	.size		__nv_reservedSMEM_offset_0_alias, 0, 64
	.other		__nv_reservedSMEM_offset_0_alias,@"STO_CUDA_RESERVED_SHARED STV_DEFAULT"
__nv_reservedSMEM_offset_0_alias:
	.zero		0
	.zero		64


//--------------------- .nv.constant0._Z14find_substringPcS_Piiii --------------------------
	.section	.nv.constant0._Z14find_substringPcS_Piiii,"a",@progbits
	.sectionflags	@""
	.align	4
.nv.constant0._Z14find_substringPcS_Piiii:
	.zero		932


//--------------------- SYMBOLS --------------------------

	.type		.nv.reservedSmem.offset0,@object
	.size		.nv.reservedSmem.offset0,0x4
	.type		vprintf,@function
